//
// Generated by NVIDIA NVVM Compiler
//
// Compiler Build ID: CL-36424714
// Cuda compilation tools, release 13.0, V13.0.88
// Based on NVVM 20.0.0
//

.version 9.0
.target sm_100
.address_size 64

	// .globl	_Z15bitonicSort_DevPiii

.visible .entry _Z15bitonicSort_DevPiii(
	.param .u64 .ptr .align 1 _Z15bitonicSort_DevPiii_param_0,
	.param .u32 _Z15bitonicSort_DevPiii_param_1,
	.param .u32 _Z15bitonicSort_DevPiii_param_2
)
{
	.reg .pred 	%p<5>;
	.reg .b32 	%r<13>;
	.reg .b64 	%rd<11>;

	ld.param.u64 	%rd6, [_Z15bitonicSort_DevPiii_param_0];
	ld.param.u32 	%r8, [_Z15bitonicSort_DevPiii_param_1];
	ld.param.u32 	%r7, [_Z15bitonicSort_DevPiii_param_2];
	cvta.to.global.u64 	%rd1, %rd6;
	mov.u32 	%r9, %ctaid.x;
	mov.u32 	%r10, %ntid.x;
	mov.u32 	%r11, %tid.x;
	mad.lo.s32 	%r1, %r9, %r10, %r11;
	xor.b32  	%r2, %r8, %r1;
	setp.le.s32 	%p1, %r2, %r1;
	@%p1 bra 	$L__BB0_6;
	and.b32  	%r12, %r7, %r1;
	setp.ne.s32 	%p2, %r12, 0;
	@%p2 bra 	$L__BB0_4;
	mul.wide.s32 	%rd9, %r1, 4;
	add.s64 	%rd2, %rd1, %rd9;
	ld.global.u32 	%r3, [%rd2];
	mul.wide.s32 	%rd10, %r2, 4;
	add.s64 	%rd3, %rd1, %rd10;
	ld.global.u32 	%r4, [%rd3];
	setp.le.s32 	%p4, %r3, %r4;
	@%p4 bra 	$L__BB0_6;
	st.global.u32 	[%rd2], %r4;
	st.global.u32 	[%rd3], %r3;
	bra.uni 	$L__BB0_6;
$L__BB0_4:
	mul.wide.s32 	%rd7, %r1, 4;
	add.s64 	%rd4, %rd1, %rd7;
	ld.global.u32 	%r5, [%rd4];
	mul.wide.s32 	%rd8, %r2, 4;
	add.s64 	%rd5, %rd1, %rd8;
	ld.global.u32 	%r6, [%rd5];
	setp.ge.s32 	%p3, %r5, %r6;
	@%p3 bra 	$L__BB0_6;
	st.global.u32 	[%rd4], %r6;
	st.global.u32 	[%rd5], %r5;
$L__BB0_6:
	ret;

}
	// .globl	_Z8testsortPiS_i
.visible .entry _Z8testsortPiS_i(
	.param .u64 .ptr .align 1 _Z8testsortPiS_i_param_0,
	.param .u64 .ptr .align 1 _Z8testsortPiS_i_param_1,
	.param .u32 _Z8testsortPiS_i_param_2
)
{
	.reg .pred 	%p<40>;
	.reg .b32 	%r<147>;
	.reg .b64 	%rd<28>;

	ld.param.u64 	%rd11, [_Z8testsortPiS_i_param_0];
	ld.param.u64 	%rd10, [_Z8testsortPiS_i_param_1];
	ld.param.u32 	%r36, [_Z8testsortPiS_i_param_2];
	cvta.to.global.u64 	%rd1, %rd11;
	mov.u32 	%r37, %tid.x;
	mov.u32 	%r38, %ntid.x;
	mov.u32 	%r39, %ctaid.x;
	mad.lo.s32 	%r1, %r38, %r39, %r37;
	setp.ge.s32 	%p1, %r1, %r36;
	@%p1 bra 	$L__BB1_18;
	setp.gt.s32 	%p2, %r36, 1;
	@%p2 bra 	$L__BB1_3;
	mul.wide.s32 	%rd13, %r1, 4;
	add.s64 	%rd14, %rd1, %rd13;
	ld.global.u32 	%r146, [%rd14];
	mov.b64 	%rd27, 0;
	bra.uni 	$L__BB1_17;
$L__BB1_3:
	mul.wide.s32 	%rd15, %r1, 4;
	add.s64 	%rd16, %rd1, %rd15;
	ld.global.u32 	%r146, [%rd16];
	add.s32 	%r4, %r36, -1;
	add.s32 	%r43, %r36, -2;
	and.b32  	%r5, %r4, 15;
	setp.lt.u32 	%p3, %r43, 15;
	mov.b32 	%r145, 0;
	mov.b32 	%r138, 1;
	@%p3 bra 	$L__BB1_7;
	and.b32  	%r45, %r4, -16;
	neg.s32 	%r132, %r45;
	add.s64 	%rd25, %rd1, 32;
	mov.b32 	%r131, 0;
	mov.u32 	%r145, %r131;
$L__BB1_5:
	.pragma "nounroll";
	ld.global.u32 	%r46, [%rd25+-28];
	setp.gt.s32 	%p4, %r146, %r46;
	selp.u32 	%r47, 1, 0, %p4;
	add.s32 	%r48, %r145, %r47;
	ld.global.u32 	%r49, [%rd25+-24];
	setp.gt.s32 	%p5, %r146, %r49;
	selp.u32 	%r50, 1, 0, %p5;
	add.s32 	%r51, %r48, %r50;
	ld.global.u32 	%r52, [%rd25+-20];
	setp.gt.s32 	%p6, %r146, %r52;
	selp.u32 	%r53, 1, 0, %p6;
	add.s32 	%r54, %r51, %r53;
	ld.global.u32 	%r55, [%rd25+-16];
	setp.gt.s32 	%p7, %r146, %r55;
	selp.u32 	%r56, 1, 0, %p7;
	add.s32 	%r57, %r54, %r56;
	ld.global.u32 	%r58, [%rd25+-12];
	setp.gt.s32 	%p8, %r146, %r58;
	selp.u32 	%r59, 1, 0, %p8;
	add.s32 	%r60, %r57, %r59;
	ld.global.u32 	%r61, [%rd25+-8];
	setp.gt.s32 	%p9, %r146, %r61;
	selp.u32 	%r62, 1, 0, %p9;
	add.s32 	%r63, %r60, %r62;
	ld.global.u32 	%r64, [%rd25+-4];
	setp.gt.s32 	%p10, %r146, %r64;
	selp.u32 	%r65, 1, 0, %p10;
	add.s32 	%r66, %r63, %r65;
	ld.global.u32 	%r67, [%rd25];
	setp.gt.s32 	%p11, %r146, %r67;
	selp.u32 	%r68, 1, 0, %p11;
	add.s32 	%r69, %r66, %r68;
	ld.global.u32 	%r70, [%rd25+4];
	setp.gt.s32 	%p12, %r146, %r70;
	selp.u32 	%r71, 1, 0, %p12;
	add.s32 	%r72, %r69, %r71;
	ld.global.u32 	%r73, [%rd25+8];
	setp.gt.s32 	%p13, %r146, %r73;
	selp.u32 	%r74, 1, 0, %p13;
	add.s32 	%r75, %r72, %r74;
	ld.global.u32 	%r76, [%rd25+12];
	setp.gt.s32 	%p14, %r146, %r76;
	selp.u32 	%r77, 1, 0, %p14;
	add.s32 	%r78, %r75, %r77;
	ld.global.u32 	%r79, [%rd25+16];
	setp.gt.s32 	%p15, %r146, %r79;
	selp.u32 	%r80, 1, 0, %p15;
	add.s32 	%r81, %r78, %r80;
	ld.global.u32 	%r82, [%rd25+20];
	setp.gt.s32 	%p16, %r146, %r82;
	selp.u32 	%r83, 1, 0, %p16;
	add.s32 	%r84, %r81, %r83;
	ld.global.u32 	%r85, [%rd25+24];
	setp.gt.s32 	%p17, %r146, %r85;
	selp.u32 	%r86, 1, 0, %p17;
	add.s32 	%r87, %r84, %r86;
	ld.global.u32 	%r88, [%rd25+28];
	setp.gt.s32 	%p18, %r146, %r88;
	selp.u32 	%r89, 1, 0, %p18;
	add.s32 	%r90, %r87, %r89;
	ld.global.u32 	%r91, [%rd25+32];
	setp.gt.s32 	%p19, %r146, %r91;
	selp.u32 	%r92, 1, 0, %p19;
	add.s32 	%r145, %r90, %r92;
	add.s32 	%r132, %r132, 16;
	add.s32 	%r131, %r131, 16;
	add.s64 	%rd25, %rd25, 64;
	setp.ne.s32 	%p20, %r132, 0;
	@%p20 bra 	$L__BB1_5;
	add.s32 	%r138, %r131, 1;
$L__BB1_7:
	setp.eq.s32 	%p21, %r5, 0;
	@%p21 bra 	$L__BB1_16;
	and.b32  	%r17, %r4, 7;
	setp.lt.u32 	%p22, %r5, 8;
	@%p22 bra 	$L__BB1_10;
	mul.wide.u32 	%rd17, %r138, 4;
	add.s64 	%rd18, %rd1, %rd17;
	ld.global.u32 	%r94, [%rd18];
	setp.gt.s32 	%p23, %r146, %r94;
	selp.u32 	%r95, 1, 0, %p23;
	add.s32 	%r96, %r145, %r95;
	ld.global.u32 	%r97, [%rd18+4];
	setp.gt.s32 	%p24, %r146, %r97;
	selp.u32 	%r98, 1, 0, %p24;
	add.s32 	%r99, %r96, %r98;
	ld.global.u32 	%r100, [%rd18+8];
	setp.gt.s32 	%p25, %r146, %r100;
	selp.u32 	%r101, 1, 0, %p25;
	add.s32 	%r102, %r99, %r101;
	ld.global.u32 	%r103, [%rd18+12];
	setp.gt.s32 	%p26, %r146, %r103;
	selp.u32 	%r104, 1, 0, %p26;
	add.s32 	%r105, %r102, %r104;
	ld.global.u32 	%r106, [%rd18+16];
	setp.gt.s32 	%p27, %r146, %r106;
	selp.u32 	%r107, 1, 0, %p27;
	add.s32 	%r108, %r105, %r107;
	ld.global.u32 	%r109, [%rd18+20];
	setp.gt.s32 	%p28, %r146, %r109;
	selp.u32 	%r110, 1, 0, %p28;
	add.s32 	%r111, %r108, %r110;
	ld.global.u32 	%r112, [%rd18+24];
	setp.gt.s32 	%p29, %r146, %r112;
	selp.u32 	%r113, 1, 0, %p29;
	add.s32 	%r114, %r111, %r113;
	ld.global.u32 	%r115, [%rd18+28];
	setp.gt.s32 	%p30, %r146, %r115;
	selp.u32 	%r116, 1, 0, %p30;
	add.s32 	%r145, %r114, %r116;
	add.s32 	%r138, %r138, 8;
$L__BB1_10:
	setp.eq.s32 	%p31, %r17, 0;
	@%p31 bra 	$L__BB1_16;
	and.b32  	%r23, %r4, 3;
	setp.lt.u32 	%p32, %r17, 4;
	@%p32 bra 	$L__BB1_13;
	mul.wide.u32 	%rd19, %r138, 4;
	add.s64 	%rd20, %rd1, %rd19;
	ld.global.u32 	%r118, [%rd20];
	setp.gt.s32 	%p33, %r146, %r118;
	selp.u32 	%r119, 1, 0, %p33;
	add.s32 	%r120, %r145, %r119;
	ld.global.u32 	%r121, [%rd20+4];
	setp.gt.s32 	%p34, %r146, %r121;
	selp.u32 	%r122, 1, 0, %p34;
	add.s32 	%r123, %r120, %r122;
	ld.global.u32 	%r124, [%rd20+8];
	setp.gt.s32 	%p35, %r146, %r124;
	selp.u32 	%r125, 1, 0, %p35;
	add.s32 	%r126, %r123, %r125;
	ld.global.u32 	%r127, [%rd20+12];
	setp.gt.s32 	%p36, %r146, %r127;
	selp.u32 	%r128, 1, 0, %p36;
	add.s32 	%r145, %r126, %r128;
	add.s32 	%r138, %r138, 4;
$L__BB1_13:
	setp.eq.s32 	%p37, %r23, 0;
	@%p37 bra 	$L__BB1_16;
	mul.wide.u32 	%rd21, %r138, 4;
	add.s64 	%rd26, %rd1, %rd21;
	neg.s32 	%r143, %r23;
$L__BB1_15:
	.pragma "nounroll";
	ld.global.u32 	%r129, [%rd26];
	setp.gt.s32 	%p38, %r146, %r129;
	selp.u32 	%r130, 1, 0, %p38;
	add.s32 	%r145, %r145, %r130;
	add.s64 	%rd26, %rd26, 4;
	add.s32 	%r143, %r143, 1;
	setp.ne.s32 	%p39, %r143, 0;
	@%p39 bra 	$L__BB1_15;
$L__BB1_16:
	cvt.u64.u32 	%rd27, %r145;
$L__BB1_17:
	cvta.to.global.u64 	%rd22, %rd10;
	shl.b64 	%rd23, %rd27, 2;
	add.s64 	%rd24, %rd22, %rd23;
	st.global.u32 	[%rd24], %r146;
$L__BB1_18:
	ret;

}


// ===== COMPILED SASS (sm_100) =====

	.target	sm_100

	.elftype	@"ET_EXEC"


//--------------------- .note.nv.tkinfo           --------------------------
	.section	.note.nv.tkinfo,"",@"SHT_NOTE"
	.sectionflags	@"SHF_NOTE_NV_TKINFO"
	.tkinfo
        /*0018*/ 	.word	0x00000002
        /*0030*/ 	.string	""
        /*0030*/ 	.string	"ptxas"
        /*0030*/ 	.string	"Cuda compilation tools, release 13.0, V13.0.88"
        /*0030*/ 	.string	"Build cuda_13.0.r13.0/compiler.36424714_0"
        /*0030*/ 	.string	"-arch sm_100 -m 64 "



//--------------------- .note.nv.cuinfo           --------------------------
	.section	.note.nv.cuinfo,"",@"SHT_NOTE"
	.sectionflags	@"SHF_NOTE_NV_CUINFO"
        /*0018*/ 	.short	0x0002
        /*001a*/ 	.short	0x0064
        /*001c*/ 	.short	0x0082
	.zero		2


//--------------------- .nv.info                  --------------------------
	.section	.nv.info,"",@"SHT_CUDA_INFO"
	.align	4


	//----- nvinfo : EIATTR_REGCOUNT
	.align		4
        /*0000*/ 	.byte	0x04, 0x2f
        /*0002*/ 	.short	(.L_1 - .L_0)
	.align		4
.L_0:
        /*0004*/ 	.word	index@(_Z15bitonicSort_DevPiii)
        /*0008*/ 	.word	0x0000000c


	//----- nvinfo : EIATTR_FRAME_SIZE
	.align		4
.L_1:
        /*000c*/ 	.byte	0x04, 0x11
        /*000e*/ 	.short	(.L_3 - .L_2)
	.align		4
.L_2:
        /*0010*/ 	.word	index@(_Z15bitonicSort_DevPiii)
        /*0014*/ 	.word	0x00000000


	//----- nvinfo : EIATTR_REGCOUNT
	.align		4
.L_3:
        /*0018*/ 	.byte	0x04, 0x2f
        /*001a*/ 	.short	(.L_5 - .L_4)
	.align		4
.L_4:
        /*001c*/ 	.word	index@(_Z8testsortPiS_i)
        /*0020*/ 	.word	0x00000020


	//----- nvinfo : EIATTR_FRAME_SIZE
	.align		4
.L_5:
        /*0024*/ 	.byte	0x04, 0x11
        /*0026*/ 	.short	(.L_7 - .L_6)
	.align		4
.L_6:
        /*0028*/ 	.word	index@(_Z8testsortPiS_i)
        /*002c*/ 	.word	0x00000000


	//----- nvinfo : EIATTR_MIN_STACK_SIZE
	.align		4
.L_7:
        /*0030*/ 	.byte	0x04, 0x12
        /*0032*/ 	.short	(.L_9 - .L_8)
	.align		4
.L_8:
        /*0034*/ 	.word	index@(_Z8testsortPiS_i)
        /*0038*/ 	.word	0x00000000


	//----- nvinfo : EIATTR_MIN_STACK_SIZE
	.align		4
.L_9:
        /*003c*/ 	.byte	0x04, 0x12
        /*003e*/ 	.short	(.L_11 - .L_10)
	.align		4
.L_10:
        /*0040*/ 	.word	index@(_Z15bitonicSort_DevPiii)
        /*0044*/ 	.word	0x00000000
.L_11:


//--------------------- .nv.compat                --------------------------
	.section	.nv.compat,"",@"SHT_CUDA_COMPAT_INFO"
	.align	4
        /*0000*/ 	.byte	0x02, 0x09, 0x00, 0x00, 0x02, 0x02, 0x01, 0x00, 0x02, 0x05, 0x05, 0x00, 0x03, 0x07, 0x01, 0x01
        /*0010*/ 	.byte	0x02, 0x03, 0x00, 0x00, 0x02, 0x06, 0x01, 0x00, 0x04, 0x0b, 0x08, 0x00, 0x09, 0x00, 0x00, 0x00
        /*0020*/ 	.byte	0x00, 0x00, 0x00, 0x00


//--------------------- .nv.info._Z8testsortPiS_i --------------------------
	.section	.nv.info._Z8testsortPiS_i,"",@"SHT_CUDA_INFO"
	.sectionflags	@""
	.align	4


	//----- nvinfo : EIATTR_CUDA_API_VERSION
	.align		4
        /*0000*/ 	.byte	0x04, 0x37
        /*0002*/ 	.short	(.L_13 - .L_12)
.L_12:
        /*0004*/ 	.word	0x00000082


	//----- nvinfo : EIATTR_KPARAM_INFO
	.align		4
.L_13:
        /*0008*/ 	.byte	0x04, 0x17
        /*000a*/ 	.short	(.L_15 - .L_14)
.L_14:
        /*000c*/ 	.word	0x00000000
        /*0010*/ 	.short	0x0002
        /*0012*/ 	.short	0x0010
        /*0014*/ 	.byte	0x00, 0xf0, 0x11, 0x00


	//----- nvinfo : EIATTR_KPARAM_INFO
	.align		4
.L_15:
        /*0018*/ 	.byte	0x04, 0x17
        /*001a*/ 	.short	(.L_17 - .L_16)
.L_16:
        /*001c*/ 	.word	0x00000000
        /*0020*/ 	.short	0x0001
        /*0022*/ 	.short	0x0008
        /*0024*/ 	.byte	0x00, 0xf5, 0x21, 0x00


	//----- nvinfo : EIATTR_KPARAM_INFO
	.align		4
.L_17:
        /*0028*/ 	.byte	0x04, 0x17
        /*002a*/ 	.short	(.L_19 - .L_18)
.L_18:
        /*002c*/ 	.word	0x00000000
        /*0030*/ 	.short	0x0000
        /*0032*/ 	.short	0x0000
        /*0034*/ 	.byte	0x00, 0xf5, 0x21, 0x00


	//----- nvinfo : EIATTR_SPARSE_MMA_MASK
	.align		4
.L_19:
        /*0038*/ 	.byte	0x03, 0x50
        /*003a*/ 	.short	0x0000


	//----- nvinfo : EIATTR_MAXREG_COUNT
	.align		4
        /*003c*/ 	.byte	0x03, 0x1b
        /*003e*/ 	.short	0x00ff


	//----- nvinfo : EIATTR_MERCURY_ISA_VERSION
	.align		4
        /*0040*/ 	.byte	0x03, 0x5f
        /*0042*/ 	.short	0x0101


	//----- nvinfo : EIATTR_VRC_CTA_INIT_COUNT
	.align		4
        /*0044*/ 	.byte	0x02, 0x4a
	.zero		1
	.zero		1


	//----- nvinfo : EIATTR_EXIT_INSTR_OFFSETS
	.align		4
        /*0048*/ 	.byte	0x04, 0x1c
        /*004a*/ 	.short	(.L_21 - .L_20)


	//   ....[0]....
.L_20:
        /*004c*/ 	.word	0x00000070


	//   ....[1]....
        /*0050*/ 	.word	0x00000bc0


	//----- nvinfo : EIATTR_CBANK_PARAM_SIZE
	.align		4
.L_21:
        /*0054*/ 	.byte	0x03, 0x19
        /*0056*/ 	.short	0x0014


	//----- nvinfo : EIATTR_PARAM_CBANK
	.align		4
        /*0058*/ 	.byte	0x04, 0x0a
        /*005a*/ 	.short	(.L_23 - .L_22)
	.align		4
.L_22:
        /*005c*/ 	.word	index@(.nv.constant0._Z8testsortPiS_i)
        /*0060*/ 	.short	0x0380
        /*0062*/ 	.short	0x0014


	//----- nvinfo : EIATTR_SW_WAR
	.align		4
.L_23:
        /*0064*/ 	.byte	0x04, 0x36
        /*0066*/ 	.short	(.L_25 - .L_24)
.L_24:
        /*0068*/ 	.word	0x00000008
.L_25:


//--------------------- .nv.info._Z15bitonicSort_DevPiii --------------------------
	.section	.nv.info._Z15bitonicSort_DevPiii,"",@"SHT_CUDA_INFO"
	.sectionflags	@""
	.align	4


	//----- nvinfo : EIATTR_CUDA_API_VERSION
	.align		4
        /*0000*/ 	.byte	0x04, 0x37
        /*0002*/ 	.short	(.L_27 - .L_26)
.L_26:
        /*0004*/ 	.word	0x00000082


	//----- nvinfo : EIATTR_KPARAM_INFO
	.align		4
.L_27:
        /*0008*/ 	.byte	0x04, 0x17
        /*000a*/ 	.short	(.L_29 - .L_28)
.L_28:
        /*000c*/ 	.word	0x00000000
        /*0010*/ 	.short	0x0002
        /*0012*/ 	.short	0x000c
        /*0014*/ 	.byte	0x00, 0xf0, 0x11, 0x00


	//----- nvinfo : EIATTR_KPARAM_INFO
	.align		4
.L_29:
        /*0018*/ 	.byte	0x04, 0x17
        /*001a*/ 	.short	(.L_31 - .L_30)
.L_30:
        /*001c*/ 	.word	0x00000000
        /*0020*/ 	.short	0x0001
        /*0022*/ 	.short	0x0008
        /*0024*/ 	.byte	0x00, 0xf0, 0x11, 0x00


	//----- nvinfo : EIATTR_KPARAM_INFO
	.align		4
.L_31:
        /*0028*/ 	.byte	0x04, 0x17
        /*002a*/ 	.short	(.L_33 - .L_32)
.L_32:
        /*002c*/ 	.word	0x00000000
        /*0030*/ 	.short	0x0000
        /*0032*/ 	.short	0x0000
        /*0034*/ 	.byte	0x00, 0xf5, 0x21, 0x00


	//----- nvinfo : EIATTR_SPARSE_MMA_MASK
	.align		4
.L_33:
        /*0038*/ 	.byte	0x03, 0x50
        /*003a*/ 	.short	0x0000


	//----- nvinfo : EIATTR_MAXREG_COUNT
	.align		4
        /*003c*/ 	.byte	0x03, 0x1b
        /*003e*/ 	.short	0x00ff


	//----- nvinfo : EIATTR_MERCURY_ISA_VERSION
	.align		4
        /*0040*/ 	.byte	0x03, 0x5f
        /*0042*/ 	.short	0x0101


	//----- nvinfo : EIATTR_VRC_CTA_INIT_COUNT
	.align		4
        /*0044*/ 	.byte	0x02, 0x4a
	.zero		1
	.zero		1


	//----- nvinfo : EIATTR_EXIT_INSTR_OFFSETS
	.align		4
        /*0048*/ 	.byte	0x04, 0x1c
        /*004a*/ 	.short	(.L_35 - .L_34)


	//   ....[0]....
.L_34:
        /*004c*/ 	.word	0x00000080


	//   ....[1]....
        /*0050*/ 	.word	0x00000130


	//   ....[2]....
        /*0054*/ 	.word	0x00000160


	//   ....[3]....
        /*0058*/ 	.word	0x000001d0


	//   ....[4]....
        /*005c*/ 	.word	0x00000200


	//----- nvinfo : EIATTR_CRS_STACK_SIZE
	.align		4
.L_35:
        /*0060*/ 	.byte	0x04, 0x1e
        /*0062*/ 	.short	(.L_37 - .L_36)
.L_36:
        /*0064*/ 	.word	0x00000000


	//----- nvinfo : EIATTR_CBANK_PARAM_SIZE
	.align		4
.L_37:
        /*0068*/ 	.byte	0x03, 0x19
        /*006a*/ 	.short	0x0010


	//----- nvinfo : EIATTR_PARAM_CBANK
	.align		4
        /*006c*/ 	.byte	0x04, 0x0a
        /*006e*/ 	.short	(.L_39 - .L_38)
	.align		4
.L_38:
        /*0070*/ 	.word	index@(.nv.constant0._Z15bitonicSort_DevPiii)
        /*0074*/ 	.short	0x0380
        /*0076*/ 	.short	0x0010


	//----- nvinfo : EIATTR_SW_WAR
	.align		4
.L_39:
        /*0078*/ 	.byte	0x04, 0x36
        /*007a*/ 	.short	(.L_41 - .L_40)
.L_40:
        /*007c*/ 	.word	0x00000008
.L_41:


//--------------------- .nv.callgraph             --------------------------
	.section	.nv.callgraph,"",@"SHT_CUDA_CALLGRAPH"
	.align	4
	.sectionentsize	8
	.align		4
        /*0000*/ 	.word	0x00000000
	.align		4
        /*0004*/ 	.word	0xffffffff
	.align		4
        /*0008*/ 	.word	0x00000000
	.align		4
        /*000c*/ 	.word	0xfffffffe
	.align		4
        /*0010*/ 	.word	0x00000000
	.align		4
        /*0014*/ 	.word	0xfffffffd
	.align		4
        /*0018*/ 	.word	0x00000000
	.align		4
        /*001c*/ 	.word	0xfffffffc


//--------------------- .text._Z8testsortPiS_i    --------------------------
	.section	.text._Z8testsortPiS_i,"ax",@progbits
	.align	128
        .global         _Z8testsortPiS_i
        .type           _Z8testsortPiS_i,@function
        .size           _Z8testsortPiS_i,(.L_x_11 - _Z8testsortPiS_i)
        .other          _Z8testsortPiS_i,@"STO_CUDA_ENTRY STV_DEFAULT"
_Z8testsortPiS_i:
.text._Z8testsortPiS_i:
[----:B------:R-:W-:Y:S01]  /*0000*/  LDC R1, c[0x0][0x37c] ;  /* 0x0000df00ff017b82 */ /* 0x000fe20000000800 */
[----:B------:R-:W0:Y:S01]  /*0010*/  S2R R5, SR_TID.X ;  /* 0x0000000000057919 */ /* 0x000e220000002100 */
[----:B------:R-:W0:Y:S01]  /*0020*/  LDCU UR4, c[0x0][0x360] ;  /* 0x00006c00ff0477ac */ /* 0x000e220008000800 */
[----:B------:R-:W0:Y:S01]  /*0030*/  S2R R0, SR_CTAID.X ;  /* 0x0000000000007919 */ /* 0x000e220000002500 */
[----:B------:R-:W1:Y:S01]  /*0040*/  LDCU UR5, c[0x0][0x390] ;  /* 0x00007200ff0577ac */ /* 0x000e620008000800 */
[----:B0-----:R-:W-:-:S05]  /*0050*/  IMAD R5, R0, UR4, R5 ;  /* 0x0000000400057c24 */ /* 0x001fca000f8e0205 */
[----:B-1----:R-:W-:-:S13]  /*0060*/  ISETP.GE.AND P0, PT, R5, UR5, PT ;  /* 0x0000000505007c0c */ /* 0x002fda000bf06270 */
[----:B------:R-:W-:Y:S05]  /*0070*/  @P0 EXIT ;  /* 0x000000000000094d */ /* 0x000fea0003800000 */
[----:B------:R-:W-:Y:S01]  /*0080*/  UISETP.GT.AND UP0, UPT, UR5, 0x1, UPT ;  /* 0x000000010500788c */ /* 0x000fe2000bf04270 */
[----:B------:R-:W0:Y:S08]  /*0090*/  LDCU.64 UR10, c[0x0][0x358] ;  /* 0x00006b00ff0a77ac */ /* 0x000e300008000a00 */
[----:B------:R-:W-:Y:S05]  /*00a0*/  BRA.U UP0, `(.L_x_0) ;  /* 0x0000000100147547 */ /* 0x000fea000b800000 */
[----:B------:R-:W1:Y:S02]  /*00b0*/  LDC.64 R2, c[0x0][0x380] ;  /* 0x0000e000ff027b82 */ /* 0x000e640000000a00 */
[----:B-1----:R-:W-:-:S05]  /*00c0*/  IMAD.WIDE R2, R5, 0x4, R2 ;  /* 0x0000000405027825 */ /* 0x002fca00078e0202 */
[----:B0-----:R0:W5:Y:S01]  /*00d0*/  LDG.E R0, desc[UR10][R2.64] ;  /* 0x0000000a02007981 */ /* 0x001162000c1e1900 */
[----:B------:R-:W-:Y:S01]  /*00e0*/  CS2R R6, SRZ ;  /* 0x0000000000067805 */ /* 0x000fe2000001ff00 */
[----:B------:R-:W-:Y:S06]  /*00f0*/  BRA `(.L_x_1) ;  /* 0x0000000800a07947 */ /* 0x000fec0003800000 */
.L_x_0:
[----:B------:R-:W1:Y:S02]  /*0100*/  LDC.64 R2, c[0x0][0x380] ;  /* 0x0000e000ff027b82 */ /* 0x000e640000000a00 */
[----:B-1----:R-:W-:-:S05]  /*0110*/  IMAD.WIDE R4, R5, 0x4, R2 ;  /* 0x0000000405047825 */ /* 0x002fca00078e0202 */
[----:B0-----:R0:W5:Y:S01]  /*0120*/  LDG.E R0, desc[UR10][R4.64] ;  /* 0x0000000a04007981 */ /* 0x001162000c1e1900 */
[----:B------:R-:W-:Y:S01]  /*0130*/  UIADD3 UR4, UPT, UPT, UR5, -0x1, URZ ;  /* 0xffffffff05047890 */ /* 0x000fe2000fffe0ff */
[----:B------:R-:W-:Y:S01]  /*0140*/  IMAD.MOV.U32 R6, RZ, RZ, RZ ;  /* 0x000000ffff067224 */ /* 0x000fe200078e00ff */
[----:B------:R-:W-:Y:S01]  /*0150*/  UIADD3 UR5, UPT, UPT, UR5, -0x2, URZ ;  /* 0xfffffffe05057890 */ /* 0x000fe2000fffe0ff */
[----:B------:R-:W-:Y:S01]  /*0160*/  IMAD.MOV.U32 R7, RZ, RZ, 0x1 ;  /* 0x00000001ff077424 */ /* 0x000fe200078e00ff */
[----:B------:R-:W-:Y:S02]  /*0170*/  ULOP3.LUT UR8, UR4, 0xf, URZ, 0xc0, !UPT ;  /* 0x0000000f04087892 */ /* 0x000fe4000f8ec0ff */
[----:B------:R-:W-:-:S09]  /*0180*/  UISETP.GE.U32.AND UP0, UPT, UR5, 0xf, UPT ;  /* 0x0000000f0500788c */ /* 0x000fd2000bf06070 */
[----:B0-----:R-:W-:Y:S05]  /*0190*/  BRA.U !UP0, `(.L_x_2) ;  /* 0x00000005083c7547 */ /* 0x001fea000b800000 */
[----:B------:R-:W0:Y:S01]  /*01a0*/  LDCU.64 UR6, c[0x0][0x380] ;  /* 0x00007000ff0677ac */ /* 0x000e220008000a00 */
[----:B------:R-:W-:Y:S01]  /*01b0*/  CS2R R6, SRZ ;  /* 0x0000000000067805 */ /* 0x000fe2000001ff00 */
[----:B------:R-:W-:-:S04]  /*01c0*/  ULOP3.LUT UR5, UR4, 0xfffffff0, URZ, 0xc0, !UPT ;  /* 0xfffffff004057892 */ /* 0x000fc8000f8ec0ff */
[----:B------:R-:W-:Y:S02]  /*01d0*/  UIADD3 UR5, UPT, UPT, -UR5, URZ, URZ ;  /* 0x000000ff05057290 */ /* 0x000fe4000fffe1ff */
[----:B0-----:R-:W-:-:S04]  /*01e0*/  UIADD3 UR6, UP0, UPT, UR6, 0x20, URZ ;  /* 0x0000002006067890 */ /* 0x001fc8000ff1e0ff */
[----:B------:R-:W-:Y:S02]  /*01f0*/  UIADD3.X UR7, UPT, UPT, URZ, UR7, URZ, UP0, !UPT ;  /* 0x00000007ff077290 */ /* 0x000fe400087fe4ff */
[----:B------:R-:W-:-:S04]  /*0200*/  IMAD.U32 R4, RZ, RZ, UR6 ;  /* 0x00000006ff047e24 */ /* 0x000fc8000f8e00ff */
[----:B------:R-:W-:-:S07]  /*0210*/  MOV R5, UR7 ;  /* 0x0000000700057c02 */ /* 0x000fce0008000f00 */
.L_x_3:
[----:B------:R-:W2:Y:S04]  /*0220*/  LDG.E R25, desc[UR10][R4.64+-0x1c] ;  /* 0xffffe40a04197981 */ /* 0x000ea8000c1e1900 */
[----:B------:R-:W3:Y:S04]  /*0230*/  LDG.E R27, desc[UR10][R4.64+-0x18] ;  /* 0xffffe80a041b7981 */ /* 0x000ee8000c1e1900 */
[----:B------:R-:W4:Y:S04]  /*0240*/  LDG.E R29, desc[UR10][R4.64+-0x14] ;  /* 0xffffec0a041d7981 */ /* 0x000f28000c1e1900 */
        /* <DEDUP_REMOVED lines=12> */
[----:B------:R-:W4:Y:S01]  /*0310*/  LDG.E R9, desc[UR10][R4.64+0x20] ;  /* 0x0000200a04097981 */ /* 0x000f22000c1e1900 */
[----:B------:R-:W-:Y:S01]  /*0320*/  VIADD R8, R6, 0x1 ;  /* 0x0000000106087836 */ /* 0x000fe20000000000 */
[----:B------:R-:W-:Y:S01]  /*0330*/  UIADD3 UR5, UPT, UPT, UR5, 0x10, URZ ;  /* 0x0000001005057890 */ /* 0x000fe2000fffe0ff */
[----:B------:R-:W-:-:S03]  /*0340*/  IADD3 R7, PT, PT, R7, 0x10, RZ ;  /* 0x0000001007077810 */ /* 0x000fc60007ffe0ff */
[----:B------:R-:W-:Y:S01]  /*0350*/  UISETP.NE.AND UP0, UPT, UR5, URZ, UPT ;  /* 0x000000ff0500728c */ /* 0x000fe2000bf05270 */
[C---:B--2--5:R-:W-:Y:S02]  /*0360*/  ISETP.GT.AND P0, PT, R0.reuse, R25, PT ;  /* 0x000000190000720c */ /* 0x064fe40003f04270 */
[----:B---3--:R-:W-:-:S11]  /*0370*/  ISETP.GT.AND P1, PT, R0, R27, PT ;  /* 0x0000001b0000720c */ /* 0x008fd60003f24270 */
[----:B------:R-:W-:Y:S01]  /*0380*/  @!P0 IMAD.MOV R8, RZ, RZ, R6 ;  /* 0x000000ffff088224 */ /* 0x000fe200078e0206 */
[----:B----4-:R-:W-:-:S03]  /*0390*/  ISETP.GT.AND P0, PT, R0, R29, PT ;  /* 0x0000001d0000720c */ /* 0x010fc60003f04270 */
[C---:B------:R-:W-:Y:S01]  /*03a0*/  VIADD R6, R8.reuse, 0x1 ;  /* 0x0000000108067836 */ /* 0x040fe20000000000 */
[----:B------:R-:W-:Y:S02]  /*03b0*/  @!P1 IADD3 R6, PT, PT, R8, RZ, RZ ;  /* 0x000000ff08069210 */ /* 0x000fe40007ffe0ff */
[----:B------:R-:W-:-:S03]  /*03c0*/  ISETP.GT.AND P1, PT, R0, R10, PT ;  /* 0x0000000a0000720c */ /* 0x000fc60003f24270 */
[----:B------:R-:W-:-:S04]  /*03d0*/  VIADD R8, R6, 0x1 ;  /* 0x0000000106087836 */ /* 0x000fc80000000000 */
[----:B------:R-:W-:Y:S01]  /*03e0*/  @!P0 IMAD.MOV R8, RZ, RZ, R6 ;  /* 0x000000ffff088224 */ /* 0x000fe200078e0206 */
[----:B------:R-:W-:-:S03]  /*03f0*/  ISETP.GT.AND P0, PT, R0, R12, PT ;  /* 0x0000000c0000720c */ /* 0x000fc60003f04270 */
[C---:B------:R-:W-:Y:S02]  /*0400*/  VIADD R6, R8.reuse, 0x1 ;  /* 0x0000000108067836 */ /* 0x040fe40000000000 */
[----:B------:R-:W-:Y:S02]  /*0410*/  @!P1 IADD3 R6, PT, PT, R8, RZ, RZ ;  /* 0x000000ff08069210 */ /* 0x000fe40007ffe0ff */
[----:B------:R-:W-:-:S03]  /*0420*/  ISETP.GT.AND P1, PT, R0, R14, PT ;  /* 0x0000000e0000720c */ /* 0x000fc60003f24270 */
[----:B------:R-:W-:-:S03]  /*0430*/  VIADD R8, R6, 0x1 ;  /* 0x0000000106087836 */ /* 0x000fc60000000000 */
[----:B------:R-:W-:Y:S01]  /*0440*/  @!P0 IMAD.MOV R8, RZ, RZ, R6 ;  /* 0x000000ffff088224 */ /* 0x000fe200078e0206 */
[----:B------:R-:W-:-:S03]  /*0450*/  ISETP.GT.AND P0, PT, R0, R16, PT ;  /* 0x000000100000720c */ /* 0x000fc60003f04270 */
[----:B------:R-:W-:-:S03]  /*0460*/  VIADD R6, R8, 0x1 ;  /* 0x0000000108067836 */ /* 0x000fc60000000000 */
[----:B------:R-:W-:Y:S02]  /*0470*/  @!P1 IADD3 R6, PT, PT, R8, RZ, RZ ;  /* 0x000000ff08069210 */ /* 0x000fe40007ffe0ff */
[----:B------:R-:W-:-:S03]  /*0480*/  ISETP.GT.AND P1, PT, R0, R18, PT ;  /* 0x000000120000720c */ /* 0x000fc60003f24270 */
[----:B------:R-:W-:Y:S02]  /*0490*/  VIADD R8, R6, 0x1 ;  /* 0x0000000106087836 */ /* 0x000fe40000000000 */
[----:B------:R-:W-:Y:S01]  /*04a0*/  @!P0 IMAD.MOV R8, RZ, RZ, R6 ;  /* 0x000000ffff088224 */ /* 0x000fe200078e0206 */
[----:B------:R-:W-:-:S03]  /*04b0*/  ISETP.GT.AND P0, PT, R0, R23, PT ;  /* 0x000000170000720c */ /* 0x000fc60003f04270 */
[----:B------:R-:W-:-:S04]  /*04c0*/  VIADD R6, R8, 0x1 ;  /* 0x0000000108067836 */ /* 0x000fc80000000000 */
[----:B------:R-:W-:Y:S02]  /*04d0*/  @!P1 IADD3 R6, PT, PT, R8, RZ, RZ ;  /* 0x000000ff08069210 */ /* 0x000fe40007ffe0ff */
[----:B------:R-:W-:-:S03]  /*04e0*/  ISETP.GT.AND P1, PT, R0, R21, PT ;  /* 0x000000150000720c */ /* 0x000fc60003f24270 */
[----:B------:R-:W-:Y:S02]  /*04f0*/  VIADD R8, R6, 0x1 ;  /* 0x0000000106087836 */ /* 0x000fe40000000000 */
[----:B------:R-:W-:Y:S01]  /*0500*/  @!P0 IMAD.MOV R8, RZ, RZ, R6 ;  /* 0x000000ffff088224 */ /* 0x000fe200078e0206 */
[----:B------:R-:W-:-:S04]  /*0510*/  ISETP.GT.AND P0, PT, R0, R19, PT ;  /* 0x000000130000720c */ /* 0x000fc80003f04270 */
[----:B------:R-:W-:-:S03]  /*0520*/  IADD3 R6, PT, PT, R8, 0x1, RZ ;  /* 0x0000000108067810 */ /* 0x000fc60007ffe0ff */
[----:B------:R-:W-:Y:S01]  /*0530*/  @!P1 IMAD.MOV R6, RZ, RZ, R8 ;  /* 0x000000ffff069224 */ /* 0x000fe200078e0208 */
[----:B------:R-:W-:-:S03]  /*0540*/  ISETP.GT.AND P1, PT, R0, R17, PT ;  /* 0x000000110000720c */ /* 0x000fc60003f24270 */
[C---:B------:R-:W-:Y:S02]  /*0550*/  VIADD R8, R6.reuse, 0x1 ;  /* 0x0000000106087836 */ /* 0x040fe40000000000 */
[----:B------:R-:W-:Y:S02]  /*0560*/  @!P0 IADD3 R8, PT, PT, R6, RZ, RZ ;  /* 0x000000ff06088210 */ /* 0x000fe40007ffe0ff */
[----:B------:R-:W-:-:S03]  /*0570*/  ISETP.GT.AND P0, PT, R0, R15, PT ;  /* 0x0000000f0000720c */ /* 0x000fc60003f04270 */
[----:B------:R-:W-:-:S03]  /*0580*/  VIADD R6, R8, 0x1 ;  /* 0x0000000108067836 */ /* 0x000fc60000000000 */
[----:B------:R-:W-:Y:S01]  /*0590*/  @!P1 IMAD.MOV R6, RZ, RZ, R8 ;  /* 0x000000ffff069224 */ /* 0x000fe200078e0208 */
[----:B------:R-:W-:-:S04]  /*05a0*/  ISETP.GT.AND P1, PT, R0, R13, PT ;  /* 0x0000000d0000720c */ /* 0x000fc80003f24270 */
[----:B------:R-:W-:Y:S02]  /*05b0*/  IADD3 R8, PT, PT, R6, 0x1, RZ ;  /* 0x0000000106087810 */ /* 0x000fe40007ffe0ff */
[----:B------:R-:W-:Y:S01]  /*05c0*/  @!P0 IMAD.MOV R8, RZ, RZ, R6 ;  /* 0x000000ffff088224 */ /* 0x000fe200078e0206 */
[----:B------:R-:W-:-:S03]  /*05d0*/  ISETP.GT.AND P0, PT, R0, R11, PT ;  /* 0x0000000b0000720c */ /* 0x000fc60003f04270 */
[----:B------:R-:W-:-:S03]  /*05e0*/  VIADD R6, R8, 0x1 ;  /* 0x0000000108067836 */ /* 0x000fc60000000000 */
[----:B------:R-:W-:Y:S02]  /*05f0*/  @!P1 IADD3 R6, PT, PT, R8, RZ, RZ ;  /* 0x000000ff08069210 */ /* 0x000fe40007ffe0ff */
[----:B------:R-:W-:-:S03]  /*0600*/  ISETP.GT.AND P1, PT, R0, R9, PT ;  /* 0x000000090000720c */ /* 0x000fc60003f24270 */
[----:B------:R-:W-:Y:S02]  /*0610*/  VIADD R8, R6, 0x1 ;  /* 0x0000000106087836 */ /* 0x000fe40000000000 */
[----:B------:R-:W-:Y:S01]  /*0620*/  @!P0 IMAD.MOV R8, RZ, RZ, R6 ;  /* 0x000000ffff088224 */ /* 0x000fe200078e0206 */
[----:B------:R-:W-:-:S04]  /*0630*/  IADD3 R4, P0, PT, R4, 0x40, RZ ;  /* 0x0000004004047810 */ /* 0x000fc80007f1e0ff */
[----:B------:R-:W-:Y:S01]  /*0640*/  IADD3 R6, PT, PT, R8, 0x1, RZ ;  /* 0x0000000108067810 */ /* 0x000fe20007ffe0ff */
[----:B------:R-:W-:Y:S02]  /*0650*/  IMAD.X R5, RZ, RZ, R5, P0 ;  /* 0x000000ffff057224 */ /* 0x000fe400000e0605 */
[----:B------:R-:W-:Y:S01]  /*0660*/  @!P1 IMAD.MOV R6, RZ, RZ, R8 ;  /* 0x000000ffff069224 */ /* 0x000fe200078e0208 */
[----:B------:R-:W-:Y:S06]  /*0670*/  BRA.U UP0, `(.L_x_3) ;  /* 0xfffffff900e87547 */ /* 0x000fec000b83ffff */
[----:B------:R-:W-:-:S07]  /*0680*/  VIADD R7, R7, 0x1 ;  /* 0x0000000107077836 */ /* 0x000fce0000000000 */
.L_x_2:
[----:B------:R-:W-:-:S09]  /*0690*/  UISETP.NE.AND UP0, UPT, UR8, URZ, UPT ;  /* 0x000000ff0800728c */ /* 0x000fd2000bf05270 */
[----:B------:R-:W-:Y:S05]  /*06a0*/  BRA.U !UP0, `(.L_x_4) ;  /* 0x0000000508307547 */ /* 0x000fea000b800000 */
[----:B------:R-:W-:Y:S02]  /*06b0*/  UISETP.GE.U32.AND UP0, UPT, UR8, 0x8, UPT ;  /* 0x000000080800788c */ /* 0x000fe4000bf06070 */
[----:B------:R-:W-:-:S04]  /*06c0*/  ULOP3.LUT UR5, UR4, 0x7, URZ, 0xc0, !UPT ;  /* 0x0000000704057892 */ /* 0x000fc8000f8ec0ff */
[----:B------:R-:W-:-:S03]  /*06d0*/  UISETP.NE.AND UP1, UPT, UR5, URZ, UPT ;  /* 0x000000ff0500728c */ /* 0x000fc6000bf25270 */
[----:B------:R-:W-:Y:S08]  /*06e0*/  BRA.U !UP0, `(.L_x_5) ;  /* 0x0000000108887547 */ /* 0x000ff0000b800000 */
[----:B------:R-:W-:-:S05]  /*06f0*/  IMAD.WIDE.U32 R4, R7, 0x4, R2 ;  /* 0x0000000407047825 */ /* 0x000fca00078e0002 */
[----:B------:R-:W2:Y:S04]  /*0700*/  LDG.E R9, desc[UR10][R4.64] ;  /* 0x0000000a04097981 */ /* 0x000ea8000c1e1900 */
[----:B------:R-:W3:Y:S04]  /*0710*/  LDG.E R11, desc[UR10][R4.64+0x4] ;  /* 0x0000040a040b7981 */ /* 0x000ee8000c1e1900 */
[----:B------:R-:W4:Y:S04]  /*0720*/  LDG.E R13, desc[UR10][R4.64+0x8] ;  /* 0x0000080a040d7981 */ /* 0x000f28000c1e1900 */
[----:B------:R-:W4:Y:S04]  /*0730*/  LDG.E R15, desc[UR10][R4.64+0xc] ;  /* 0x00000c0a040f7981 */ /* 0x000f28000c1e1900 */
[----:B------:R-:W4:Y:S04]  /*0740*/  LDG.E R17, desc[UR10][R4.64+0x10] ;  /* 0x0000100a04117981 */ /* 0x000f28000c1e1900 */
[----:B------:R-:W4:Y:S04]  /*0750*/  LDG.E R19, desc[UR10][R4.64+0x14] ;  /* 0x0000140a04137981 */ /* 0x000f28000c1e1900 */
[----:B------:R-:W4:Y:S04]  /*0760*/  LDG.E R21, desc[UR10][R4.64+0x18] ;  /* 0x0000180a04157981 */ /* 0x000f28000c1e1900 */
[----:B------:R0:W4:Y:S01]  /*0770*/  LDG.E R23, desc[UR10][R4.64+0x1c] ;  /* 0x00001c0a04177981 */ /* 0x000122000c1e1900 */
[----:B------:R-:W-:-:S02]  /*0780*/  VIADD R8, R6, 0x1 ;  /* 0x0000000106087836 */ /* 0x000fc40000000000 */
[----:B------:R-:W-:Y:S01]  /*0790*/  VIADD R7, R7, 0x8 ;  /* 0x0000000807077836 */ /* 0x000fe20000000000 */
[C---:B--2--5:R-:W-:Y:S02]  /*07a0*/  ISETP.GT.AND P1, PT, R0.reuse, R9, PT ;  /* 0x000000090000720c */ /* 0x064fe40003f24270 */
[----:B---3--:R-:W-:-:S11]  /*07b0*/  ISETP.GT.AND P0, PT, R0, R11, PT ;  /* 0x0000000b0000720c */ /* 0x008fd60003f04270 */
[----:B------:R-:W-:Y:S02]  /*07c0*/  @!P1 IADD3 R8, PT, PT, R6, RZ, RZ ;  /* 0x000000ff06089210 */ /* 0x000fe40007ffe0ff */
[----:B----4-:R-:W-:-:S03]  /*07d0*/  ISETP.GT.AND P1, PT, R0, R13, PT ;  /* 0x0000000d0000720c */ /* 0x010fc60003f24270 */
[----:B------:R-:W-:Y:S02]  /*07e0*/  VIADD R6, R8, 0x1 ;  /* 0x0000000108067836 */ /* 0x000fe40000000000 */
[----:B------:R-:W-:Y:S01]  /*07f0*/  @!P0 IMAD.MOV R6, RZ, RZ, R8 ;  /* 0x000000ffff068224 */ /* 0x000fe200078e0208 */
[----:B------:R-:W-:-:S04]  /*0800*/  ISETP.GT.AND P0, PT, R0, R15, PT ;  /* 0x0000000f0000720c */ /* 0x000fc80003f04270 */
[----:B------:R-:W-:-:S03]  /*0810*/  IADD3 R8, PT, PT, R6, 0x1, RZ ;  /* 0x0000000106087810 */ /* 0x000fc60007ffe0ff */
[----:B------:R-:W-:Y:S01]  /*0820*/  @!P1 IMAD.MOV R8, RZ, RZ, R6 ;  /* 0x000000ffff089224 */ /* 0x000fe200078e0206 */
[----:B------:R-:W-:-:S03]  /*0830*/  ISETP.GT.AND P1, PT, R0, R17, PT ;  /* 0x000000110000720c */ /* 0x000fc60003f24270 */
[C---:B0-----:R-:W-:Y:S02]  /*0840*/  VIADD R4, R8.reuse, 0x1 ;  /* 0x0000000108047836 */ /* 0x041fe40000000000 */
        /* <DEDUP_REMOVED lines=9> */
[----:B------:R-:W-:-:S05]  /*08e0*/  @!P1 IADD3 R5, PT, PT, R4, RZ, RZ ;  /* 0x000000ff04059210 */ /* 0x000fca0007ffe0ff */
[C---:B------:R-:W-:Y:S02]  /*08f0*/  VIADD R6, R5.reuse, 0x1 ;  /* 0x0000000105067836 */ /* 0x040fe40000000000 */
[----:B------:R-:W-:-:S07]  /*0900*/  @!P0 IADD3 R6, PT, PT, R5, RZ, RZ ;  /* 0x000000ff05068210 */ /* 0x000fce0007ffe0ff */
.L_x_5:
        /* <DEDUP_REMOVED lines=9> */
[----:B------:R-:W4:Y:S01]  /*09a0*/  LDG.E R15, desc[UR10][R4.64+0xc] ;  /* 0x00000c0a040f7981 */ /* 0x000f22000c1e1900 */
[----:B------:R-:W-:-:S02]  /*09b0*/  VIADD R8, R6, 0x1 ;  /* 0x0000000106087836 */ /* 0x000fc40000000000 */
[----:B------:R-:W-:Y:S01]  /*09c0*/  VIADD R7, R7, 0x4 ;  /* 0x0000000407077836 */ /* 0x000fe20000000000 */
[C---:B--2--5:R-:W-:Y:S02]  /*09d0*/  ISETP.GT.AND P1, PT, R0.reuse, R9, PT ;  /* 0x000000090000720c */ /* 0x064fe40003f24270 */
[----:B---3--:R-:W-:-:S11]  /*09e0*/  ISETP.GT.AND P0, PT, R0, R11, PT ;  /* 0x0000000b0000720c */ /* 0x008fd60003f04270 */
[----:B------:R-:W-:Y:S01]  /*09f0*/  @!P1 IMAD.MOV R8, RZ, RZ, R6 ;  /* 0x000000ffff089224 */ /* 0x000fe200078e0206 */
[----:B----4-:R-:W-:-:S04]  /*0a00*/  ISETP.GT.AND P1, PT, R0, R13, PT ;  /* 0x0000000d0000720c */ /* 0x010fc80003f24270 */
[----:B------:R-:W-:Y:S01]  /*0a10*/  IADD3 R6, PT, PT, R8, 0x1, RZ ;  /* 0x0000000108067810 */ /* 0x000fe20007ffe0ff */
[----:B------:R-:W-:Y:S01]  /*0a20*/  @!P0 IMAD.MOV R6, RZ, RZ, R8 ;  /* 0x000000ffff068224 */ /* 0x000fe200078e0208 */
[----:B------:R-:W-:-:S03]  /*0a30*/  ISETP.GT.AND P0, PT, R0, R15, PT ;  /* 0x0000000f0000720c */ /* 0x000fc60003f04270 */
[----:B------:R-:W-:-:S04]  /*0a40*/  VIADD R8, R6, 0x1 ;  /* 0x0000000106087836 */ /* 0x000fc80000000000 */
[----:B------:R-:W-:-:S05]  /*0a50*/  @!P1 IADD3 R8, PT, PT, R6, RZ, RZ ;  /* 0x000000ff06089210 */ /* 0x000fca0007ffe0ff */
[C---:B------:R-:W-:Y:S01]  /*0a60*/  VIADD R6, R8.reuse, 0x1 ;  /* 0x0000000108067836 */ /* 0x040fe20000000000 */
[----:B------:R-:W-:-:S07]  /*0a70*/  @!P0 IADD3 R6, PT, PT, R8, RZ, RZ ;  /* 0x000000ff08068210 */ /* 0x000fce0007ffe0ff */
.L_x_6:
[----:B------:R-:W-:Y:S05]  /*0a80*/  BRA.U !UP1, `(.L_x_4) ;  /* 0x0000000109387547 */ /* 0x000fea000b800000 */
[----:B------:R-:W-:Y:S01]  /*0a90*/  IMAD.WIDE.U32 R2, R7, 0x4, R2 ;  /* 0x0000000407027825 */ /* 0x000fe200078e0002 */
[----:B------:R-:W-:-:S03]  /*0aa0*/  UIADD3 UR4, UPT, UPT, -UR4, URZ, URZ ;  /* 0x000000ff04047290 */ /* 0x000fc6000fffe1ff */
[----:B------:R-:W-:-:S09]  /*0ab0*/  IMAD.MOV.U32 R5, RZ, RZ, R3 ;  /* 0x000000ffff057224 */ /* 0x000fd200078e0003 */
.L_x_7:
[----:B------:R-:W-:-:S06]  /*0ac0*/  IMAD.MOV.U32 R3, RZ, RZ, R5 ;  /* 0x000000ffff037224 */ /* 0x000fcc00078e0005 */
[----:B------:R0:W2:Y:S01]  /*0ad0*/  LDG.E R3, desc[UR10][R2.64] ;  /* 0x0000000a02037981 */ /* 0x0000a2000c1e1900 */
[----:B------:R-:W-:Y:S01]  /*0ae0*/  UIADD3 UR4, UPT, UPT, UR4, 0x1, URZ ;  /* 0x0000000104047890 */ /* 0x000fe2000fffe0ff */
[----:B------:R-:W-:-:S03]  /*0af0*/  IADD3 R4, PT, PT, R6, 0x1, RZ ;  /* 0x0000000106047810 */ /* 0x000fc60007ffe0ff */
[----:B------:R-:W-:Y:S01]  /*0b00*/  UISETP.NE.AND UP0, UPT, UR4, URZ, UPT ;  /* 0x000000ff0400728c */ /* 0x000fe2000bf05270 */
[----:B0-----:R-:W-:-:S05]  /*0b10*/  IADD3 R2, P1, PT, R2, 0x4, RZ ;  /* 0x0000000402027810 */ /* 0x001fca0007f3e0ff */
[----:B------:R-:W-:Y:S01]  /*0b20*/  IMAD.X R5, RZ, RZ, R5, P1 ;  /* 0x000000ffff057224 */ /* 0x000fe200008e0605 */
[----:B--2--5:R-:W-:-:S13]  /*0b30*/  ISETP.GT.AND P0, PT, R0, R3, PT ;  /* 0x000000030000720c */ /* 0x024fda0003f04270 */
[----:B------:R-:W-:-:S05]  /*0b40*/  @!P0 IMAD.MOV R4, RZ, RZ, R6 ;  /* 0x000000ffff048224 */ /* 0x000fca00078e0206 */
[----:B------:R-:W-:Y:S01]  /*0b50*/  MOV R6, R4 ;  /* 0x0000000400067202 */ /* 0x000fe20000000f00 */
[----:B------:R-:W-:Y:S06]  /*0b60*/  BRA.U UP0, `(.L_x_7) ;  /* 0xfffffffd00d47547 */ /* 0x000fec000b83ffff */
.L_x_4:
[----:B------:R-:W-:-:S07]  /*0b70*/  IMAD.MOV.U32 R7, RZ, RZ, RZ ;  /* 0x000000ffff077224 */ /* 0x000fce00078e00ff */
.L_x_1:
[----:B------:R-:W0:Y:S02]  /*0b80*/  LDCU.64 UR4, c[0x0][0x388] ;  /* 0x00007100ff0477ac */ /* 0x000e240008000a00 */
[----:B0-----:R-:W-:-:S04]  /*0b90*/  LEA R2, P0, R6, UR4, 0x2 ;  /* 0x0000000406027c11 */ /* 0x001fc8000f8010ff */
[----:B------:R-:W-:-:S05]  /*0ba0*/  LEA.HI.X R3, R6, UR5, R7, 0x2, P0 ;  /* 0x0000000506037c11 */ /* 0x000fca00080f1407 */
[----:B-----5:R-:W-:Y:S01]  /*0bb0*/  STG.E desc[UR10][R2.64], R0 ;  /* 0x0000000002007986 */ /* 0x020fe2000c10190a */
[----:B------:R-:W-:Y:S05]  /*0bc0*/  EXIT ;  /* 0x000000000000794d */ /* 0x000fea0003800000 */
.L_x_8:
[----:B------:R-:W-:-:S00]  /*0bd0*/  BRA `(.L_x_8) ;  /* 0xfffffffc00fc7947 */ /* 0x000fc0000383ffff */
[----:B------:R-:W-:-:S00]  /*0be0*/  NOP ;  /* 0x0000000000007918 */ /* 0x000fc00000000000 */
        /* <DEDUP_REMOVED lines=9> */
.L_x_11:


//--------------------- .text._Z15bitonicSort_DevPiii --------------------------
	.section	.text._Z15bitonicSort_DevPiii,"ax",@progbits
	.align	128
        .global         _Z15bitonicSort_DevPiii
        .type           _Z15bitonicSort_DevPiii,@function
        .size           _Z15bitonicSort_DevPiii,(.L_x_12 - _Z15bitonicSort_DevPiii)
        .other          _Z15bitonicSort_DevPiii,@"STO_CUDA_ENTRY STV_DEFAULT"
_Z15bitonicSort_DevPiii:
.text._Z15bitonicSort_DevPiii:
[----:B------:R-:W-:Y:S01]  /*0000*/  LDC R1, c[0x0][0x37c] ;  /* 0x0000df00ff017b82 */ /* 0x000fe20000000800 */
[----:B------:R-:W0:Y:S07]  /*0010*/  S2R R0, SR_TID.X ;  /* 0x0000000000007919 */ /* 0x000e2e0000002100 */
[----:B------:R-:W0:Y:S01]  /*0020*/  S2UR UR4, SR_CTAID.X ;  /* 0x00000000000479c3 */ /* 0x000e220000002500 */
[----:B------:R-:W1:Y:S07]  /*0030*/  LDCU UR5, c[0x0][0x388] ;  /* 0x00007100ff0577ac */ /* 0x000e6e0008000800 */
[----:B------:R-:W0:Y:S02]  /*0040*/  LDC R7, c[0x0][0x360] ;  /* 0x0000d800ff077b82 */ /* 0x000e240000000800 */
[----:B0-----:R-:W-:-:S05]  /*0050*/  IMAD R7, R7, UR4, R0 ;  /* 0x0000000407077c24 */ /* 0x001fca000f8e0200 */
[----:B-1----:R-:W-:-:S04]  /*0060*/  LOP3.LUT R9, R7, UR5, RZ, 0x3c, !PT ;  /* 0x0000000507097c12 */ /* 0x002fc8000f8e3cff */
[----:B------:R-:W-:-:S13]  /*0070*/  ISETP.GT.AND P0, PT, R9, R7, PT ;  /* 0x000000070900720c */ /* 0x000fda0003f04270 */
[----:B------:R-:W-:Y:S05]  /*0080*/  @!P0 EXIT ;  /* 0x000000000000894d */ /* 0x000fea0003800000 */
[----:B------:R-:W0:Y:S02]  /*0090*/  LDCU UR4, c[0x0][0x38c] ;  /* 0x00007180ff0477ac */ /* 0x000e240008000800 */
[----:B0-----:R-:W-:Y:S01]  /*00a0*/  LOP3.LUT P0, RZ, R7, UR4, RZ, 0xc0, !PT ;  /* 0x0000000407ff7c12 */ /* 0x001fe2000f80c0ff */
[----:B------:R-:W0:-:S12]  /*00b0*/  LDCU.64 UR4, c[0x0][0x358] ;  /* 0x00006b00ff0477ac */ /* 0x000e180008000a00 */
[----:B------:R-:W-:Y:S05]  /*00c0*/  @P0 BRA `(.L_x_9) ;  /* 0x0000000000280947 */ /* 0x000fea0003800000 */
[----:B------:R-:W1:Y:S02]  /*00d0*/  LDC.64 R4, c[0x0][0x380] ;  /* 0x0000e000ff047b82 */ /* 0x000e640000000a00 */
[----:B-1----:R-:W-:-:S04]  /*00e0*/  IMAD.WIDE R2, R7, 0x4, R4 ;  /* 0x0000000407027825 */ /* 0x002fc800078e0204 */
[----:B------:R-:W-:Y:S01]  /*00f0*/  IMAD.WIDE R4, R9, 0x4, R4 ;  /* 0x0000000409047825 */ /* 0x000fe200078e0204 */
[----:B0-----:R-:W2:Y:S04]  /*0100*/  LDG.E R7, desc[UR4][R2.64] ;  /* 0x0000000402077981 */ /* 0x001ea8000c1e1900 */
[----:B------:R-:W2:Y:S02]  /*0110*/  LDG.E R0, desc[UR4][R4.64] ;  /* 0x0000000404007981 */ /* 0x000ea4000c1e1900 */
[----:B--2---:R-:W-:-:S13]  /*0120*/  ISETP.GT.AND P0, PT, R7, R0, PT ;  /* 0x000000000700720c */ /* 0x004fda0003f04270 */
[----:B------:R-:W-:Y:S05]  /*0130*/  @!P0 EXIT ;  /* 0x000000000000894d */ /* 0x000fea0003800000 */
[----:B------:R-:W-:Y:S04]  /*0140*/  STG.E desc[UR4][R2.64], R0 ;  /* 0x0000000002007986 */ /* 0x000fe8000c101904 */
[----:B------:R-:W-:Y:S01]  /*0150*/  STG.E desc[UR4][R4.64], R7 ;  /* 0x0000000704007986 */ /* 0x000fe2000c101904 */
[----:B------:R-:W-:Y:S05]  /*0160*/  EXIT ;  /* 0x000000000000794d */ /* 0x000fea0003800000 */
.L_x_9:
[----:B------:R-:W1:Y:S02]  /*0170*/  LDC.64 R2, c[0x0][0x380] ;  /* 0x0000e000ff027b82 */ /* 0x000e640000000a00 */
[----:B-1----:R-:W-:-:S04]  /*0180*/  IMAD.WIDE R4, R7, 0x4, R2 ;  /* 0x0000000407047825 */ /* 0x002fc800078e0202 */
[----:B------:R-:W-:Y:S01]  /*0190*/  IMAD.WIDE R2, R9, 0x4, R2 ;  /* 0x0000000409027825 */ /* 0x000fe200078e0202 */
[----:B0-----:R-:W2:Y:S04]  /*01a0*/  LDG.E R7, desc[UR4][R4.64] ;  /* 0x0000000404077981 */ /* 0x001ea8000c1e1900 */
[----:B------:R-:W2:Y:S02]  /*01b0*/  LDG.E R0, desc[UR4][R2.64] ;  /* 0x0000000402007981 */ /* 0x000ea4000c1e1900 */
[----:B--2---:R-:W-:-:S13]  /*01c0*/  ISETP.GE.AND P0, PT, R7, R0, PT ;  /* 0x000000000700720c */ /* 0x004fda0003f06270 */
[----:B------:R-:W-:Y:S05]  /*01d0*/  @P0 EXIT ;  /* 0x000000000000094d */ /* 0x000fea0003800000 */
[----:B------:R-:W-:Y:S04]  /*01e0*/  STG.E desc[UR4][R4.64], R0 ;  /* 0x0000000004007986 */ /* 0x000fe8000c101904 */
[----:B------:R-:W-:Y:S01]  /*01f0*/  STG.E desc[UR4][R2.64], R7 ;  /* 0x0000000702007986 */ /* 0x000fe2000c101904 */
[----:B------:R-:W-:Y:S05]  /*0200*/  EXIT ;  /* 0x000000000000794d */ /* 0x000fea0003800000 */
.L_x_10:
        /* <DEDUP_REMOVED lines=15> */
.L_x_12:


//--------------------- .nv.shared.reserved.0     --------------------------
	.section	.nv.shared.reserved.0,"aw",@nobits
	.weak		__nv_reservedSMEM_offset_0_alias
	.size		__nv_reservedSMEM_offset_0_alias, 0, 64
	.other		__nv_reservedSMEM_offset_0_alias,@"STO_CUDA_RESERVED_SHARED STV_DEFAULT"
__nv_reservedSMEM_offset_0_alias:
	.zero		0
	.zero		64


//--------------------- .nv.constant0._Z8testsortPiS_i --------------------------
	.section	.nv.constant0._Z8testsortPiS_i,"a",@progbits
	.sectionflags	@""
	.align	4
.nv.constant0._Z8testsortPiS_i:
	.zero		916


//--------------------- .nv.constant0._Z15bitonicSort_DevPiii --------------------------
	.section	.nv.constant0._Z15bitonicSort_DevPiii,"a",@progbits
	.sectionflags	@""
	.align	4
.nv.constant0._Z15bitonicSort_DevPiii:
	.zero		912


//--------------------- SYMBOLS --------------------------

	.type		.nv.reservedSmem.offset0,@object
	.size		.nv.reservedSmem.offset0,0x4
